	.headerflags	@"EF_CUDA_TEXMODE_UNIFIED EF_CUDA_64BIT_ADDRESS EF_CUDA_ACCELERATORS EF_CUDA_SM90 EF_CUDA_VIRTUAL_SM(EF_CUDA_SM90)"
	.elftype	@"ET_EXEC"


//--------------------- .nv.info                  --------------------------
	.section	.nv.info,"",@"SHT_CUDA_INFO"
	.align	4


	//----- nvinfo : EIATTR_REGCOUNT
	.align		4
        /*0000*/ 	.byte	0x04, 0x2f
        /*0002*/ 	.short	(.L_1 - .L_0)
	.align		4
.L_0:
        /*0004*/ 	.word	index@(triton_red_fused__native_batch_norm_legit_no_training_linalg_vector_norm_mean_relu_sub_2)
        /*0008*/ 	.word	0x00000020


	//----- nvinfo : EIATTR_MIN_STACK_SIZE
	.align		4
.L_1:
        /*000c*/ 	.byte	0x04, 0x12
        /*000e*/ 	.short	(.L_3 - .L_2)
	.align		4
.L_2:
        /*0010*/ 	.word	index@(triton_red_fused__native_batch_norm_legit_no_training_linalg_vector_norm_mean_relu_sub_2)
        /*0014*/ 	.word	0x00000000


	//----- nvinfo : EIATTR_FRAME_SIZE
	.align		4
.L_3:
        /*0018*/ 	.byte	0x04, 0x11
        /*001a*/ 	.short	(.L_5 - .L_4)
	.align		4
.L_4:
        /*001c*/ 	.word	index@(triton_red_fused__native_batch_norm_legit_no_training_linalg_vector_norm_mean_relu_sub_2)
        /*0020*/ 	.word	0x00000000


	//----- nvinfo : EIATTR_MIN_STACK_SIZE
	.align		4
.L_5:
        /*0024*/ 	.byte	0x04, 0x12
        /*0026*/ 	.short	(.L_7 - .L_6)
	.align		4
.L_6:
        /*0028*/ 	.word	index@(triton_red_fused__native_batch_norm_legit_no_training_linalg_vector_norm_mean_relu_sub_2)
        /*002c*/ 	.word	0x00000000
.L_7:


//--------------------- .nv.info.triton_red_fused__native_batch_norm_legit_no_training_linalg_vector_norm_mean_relu_sub_2 --------------------------
	.section	.nv.info.triton_red_fused__native_batch_norm_legit_no_training_linalg_vector_norm_mean_relu_sub_2,"",@"SHT_CUDA_INFO"
	.sectionflags	@""
	.align	4


	//----- nvinfo : EIATTR_CUDA_API_VERSION
	.align		4
        /*0000*/ 	.byte	0x04, 0x37
        /*0002*/ 	.short	(.L_9 - .L_8)
.L_8:
        /*0004*/ 	.word	0x0000007c


	//----- nvinfo : EIATTR_KPARAM_INFO
	.align		4
.L_9:
        /*0008*/ 	.byte	0x04, 0x17
        /*000a*/ 	.short	(.L_11 - .L_10)
.L_10:
        /*000c*/ 	.word	0x00000000
        /*0010*/ 	.short	0x0004
        /*0012*/ 	.short	0x001c
        /*0014*/ 	.byte	0x00, 0xf0, 0x11, 0x00


	//----- nvinfo : EIATTR_KPARAM_INFO
	.align		4
.L_11:
        /*0018*/ 	.byte	0x04, 0x17
        /*001a*/ 	.short	(.L_13 - .L_12)
.L_12:
        /*001c*/ 	.word	0x00000000
        /*0020*/ 	.short	0x0003
        /*0022*/ 	.short	0x0018
        /*0024*/ 	.byte	0x00, 0xf0, 0x11, 0x00


	//----- nvinfo : EIATTR_KPARAM_INFO
	.align		4
.L_13:
        /*0028*/ 	.byte	0x04, 0x17
        /*002a*/ 	.short	(.L_15 - .L_14)
.L_14:
        /*002c*/ 	.word	0x00000000
        /*0030*/ 	.short	0x0002
        /*0032*/ 	.short	0x0010
        /*0034*/ 	.byte	0x00, 0xf4, 0x21, 0x00


	//----- nvinfo : EIATTR_KPARAM_INFO
	.align		4
.L_15:
        /*0038*/ 	.byte	0x04, 0x17
        /*003a*/ 	.short	(.L_17 - .L_16)
.L_16:
        /*003c*/ 	.word	0x00000000
        /*0040*/ 	.short	0x0001
        /*0042*/ 	.short	0x0008
        /*0044*/ 	.byte	0x00, 0xf4, 0x21, 0x00


	//----- nvinfo : EIATTR_KPARAM_INFO
	.align		4
.L_17:
        /*0048*/ 	.byte	0x04, 0x17
        /*004a*/ 	.short	(.L_19 - .L_18)
.L_18:
        /*004c*/ 	.word	0x00000000
        /*0050*/ 	.short	0x0000
        /*0052*/ 	.short	0x0000
        /*0054*/ 	.byte	0x00, 0xf4, 0x21, 0x00


	//----- nvinfo : EIATTR_SPARSE_MMA_MASK
	.align		4
.L_19:
        /*0058*/ 	.byte	0x03, 0x50
        /*005a*/ 	.short	0x0000


	//----- nvinfo : EIATTR_MAXREG_COUNT
	.align		4
        /*005c*/ 	.byte	0x03, 0x1b
        /*005e*/ 	.short	0x00ff


	//----- nvinfo : EIATTR_COOP_GROUP_MASK_REGIDS
	.align		4
        /*0060*/ 	.byte	0x04, 0x29
        /*0062*/ 	.short	(.L_21 - .L_20)


	//   ....[0]....
.L_20:
        /*0064*/ 	.word	0xffffffff


	//----- nvinfo : EIATTR_COOP_GROUP_INSTR_OFFSETS
	.align		4
.L_21:
        /*0068*/ 	.byte	0x04, 0x28
        /*006a*/ 	.short	(.L_23 - .L_22)


	//   ....[0]....
.L_22:
        /*006c*/ 	.word	0x000028d0


	//----- nvinfo : EIATTR_EXIT_INSTR_OFFSETS
	.align		4
.L_23:
        /*0070*/ 	.byte	0x04, 0x1c
        /*0072*/ 	.short	(.L_25 - .L_24)


	//   ....[0]....
.L_24:
        /*0074*/ 	.word	0x00002910


	//   ....[1]....
        /*0078*/ 	.word	0x00002970


	//----- nvinfo : EIATTR_REQNTID
	.align		4
.L_25:
        /*007c*/ 	.byte	0x04, 0x10
        /*007e*/ 	.short	(.L_27 - .L_26)
.L_26:
        /*0080*/ 	.word	0x00000080
        /*0084*/ 	.word	0x00000001
        /*0088*/ 	.word	0x00000001


	//----- nvinfo : EIATTR_CBANK_PARAM_SIZE
	.align		4
.L_27:
        /*008c*/ 	.byte	0x03, 0x19
        /*008e*/ 	.short	0x0020


	//----- nvinfo : EIATTR_PARAM_CBANK
	.align		4
        /*0090*/ 	.byte	0x04, 0x0a
        /*0092*/ 	.short	(.L_29 - .L_28)
	.align		4
.L_28:
        /*0094*/ 	.word	index@(.nv.constant0.triton_red_fused__native_batch_norm_legit_no_training_linalg_vector_norm_mean_relu_sub_2)
        /*0098*/ 	.short	0x0210
        /*009a*/ 	.short	0x0020


	//----- nvinfo : EIATTR_SW_WAR
	.align		4
.L_29:
        /*009c*/ 	.byte	0x04, 0x36
        /*009e*/ 	.short	(.L_31 - .L_30)
.L_30:
        /*00a0*/ 	.word	0x00000008
.L_31:


//--------------------- .nv.callgraph             --------------------------
	.section	.nv.callgraph,"",@"SHT_CUDA_CALLGRAPH"
	.align	4
	.sectionentsize	8
	.align		4
        /*0000*/ 	.word	0x00000000
	.align		4
        /*0004*/ 	.word	0xffffffff
	.align		4
        /*0008*/ 	.word	0x00000000
	.align		4
        /*000c*/ 	.word	0xfffffffe
	.align		4
        /*0010*/ 	.word	0x00000000
	.align		4
        /*0014*/ 	.word	0xfffffffd
	.align		4
        /*0018*/ 	.word	0x00000000
	.align		4
        /*001c*/ 	.word	0xfffffffc


//--------------------- .text.triton_red_fused__native_batch_norm_legit_no_training_linalg_vector_norm_mean_relu_sub_2 --------------------------
	.section	.text.triton_red_fused__native_batch_norm_legit_no_training_linalg_vector_norm_mean_relu_sub_2,"ax",@progbits
	.sectionflags	@"SHF_BARRIERS=1"
	.align	128
        .global         triton_red_fused__native_batch_norm_legit_no_training_linalg_vector_norm_mean_relu_sub_2
        .type           triton_red_fused__native_batch_norm_legit_no_training_linalg_vector_norm_mean_relu_sub_2,@function
        .size           triton_red_fused__native_batch_norm_legit_no_training_linalg_vector_norm_mean_relu_sub_2,(.L_x_1 - triton_red_fused__native_batch_norm_legit_no_training_linalg_vector_norm_mean_relu_sub_2)
        .other          triton_red_fused__native_batch_norm_legit_no_training_linalg_vector_norm_mean_relu_sub_2,@"STO_CUDA_ENTRY STV_DEFAULT"
triton_red_fused__native_batch_norm_legit_no_training_linalg_vector_norm_mean_relu_sub_2:
.text.triton_red_fused__native_batch_norm_legit_no_training_linalg_vector_norm_mean_relu_sub_2:
[----:B------:R-:W0:Y:S02]  /*0000*/  LDC R1, c[0x0][0x28] ;  /* 0x00000a00ff017b82 */ /* 0x000e240000000800 */
[----:B------:R-:W1:Y:S01]  /*0010*/  S2R R3, SR_CTAID.X ;  /* 0x0000000000037919 */ /* 0x000e620000002500 */
[----:B------:R-:W2:Y:S01]  /*0020*/  LDC.64 R22, c[0x0][0x210] ;  /* 0x00008400ff167b82 */ /* 0x000ea20000000a00 */
[----:B------:R-:W-:Y:S01]  /*0030*/  ULDC.64 UR6, c[0x0][0x208] ;  /* 0x0000820000067ab9 */ /* 0x000fe20000000a00 */
[----:B------:R-:W3:Y:S06]  /*0040*/  S2R R0, SR_TID.X ;  /* 0x0000000000007919 */ /* 0x000eec0000002100 */
[----:B------:R-:W4:Y:S01]  /*0050*/  S2UR UR5, SR_CgaCtaId ;  /* 0x00000000000579c3 */ /* 0x000f220000008800 */
[----:B------:R-:W-:-:S07]  /*0060*/  UMOV UR4, 0x400 ;  /* 0x0000040000047882 */ /* 0x000fce0000000000 */
[----:B------:R-:W5:Y:S01]  /*0070*/  LDC.64 R18, c[0x0][0x218] ;  /* 0x00008600ff127b82 */ /* 0x000f620000000a00 */
[----:B-1----:R-:W-:Y:S02]  /*0080*/  SHF.L.U32 R2, R3, 0x6, RZ ;  /* 0x0000000603027819 */ /* 0x002fe400000006ff */
[----:B------:R-:W-:Y:S02]  /*0090*/  SHF.R.S32.HI R8, RZ, 0x19, R3 ;  /* 0x00000019ff087819 */ /* 0x000fe40000011403 */
[----:B---3--:R-:W-:Y:S02]  /*00a0*/  SHF.L.U32 R9, R0, 0x2, RZ ;  /* 0x0000000200097819 */ /* 0x008fe400000006ff */
[----:B------:R-:W-:Y:S02]  /*00b0*/  SGXT R8, R8, 0x1 ;  /* 0x000000010808781a */ /* 0x000fe40000000200 */
[----:B------:R-:W-:Y:S02]  /*00c0*/  LOP3.LUT R3, R2, 0x3c, R9, 0xf8, !PT ;  /* 0x0000003c02037812 */ /* 0x000fe400078ef809 */
[----:B------:R-:W-:-:S02]  /*00d0*/  SHF.R.U32.HI R5, RZ, 0x4, R0 ;  /* 0x00000004ff057819 */ /* 0x000fc40000011600 */
[----:B------:R-:W-:-:S04]  /*00e0*/  LEA.HI R4, R8, R3, RZ, 0xc ;  /* 0x0000000308047211 */ /* 0x000fc800078f60ff */
[----:B------:R-:W-:-:S05]  /*00f0*/  SHF.R.S32.HI R4, RZ, 0xc, R4 ;  /* 0x0000000cff047819 */ /* 0x000fca0000011404 */
[----:B------:R-:W-:Y:S01]  /*0100*/  IMAD R4, R4, 0xff000, R3 ;  /* 0x000ff00004047824 */ /* 0x000fe200078e0203 */
[----:B------:R-:W-:-:S04]  /*0110*/  SGXT.U32 R3, R5, 0x3 ;  /* 0x000000030503781a */ /* 0x000fc80000000000 */
[----:B------:R-:W-:-:S05]  /*0120*/  LEA R17, R3, R4, 0xc ;  /* 0x0000000403117211 */ /* 0x000fca00078e60ff */
[----:B--2---:R-:W-:-:S06]  /*0130*/  IMAD.WIDE R4, R17, 0x4, R22 ;  /* 0x0000000411047825 */ /* 0x004fcc00078e0216 */
[----:B------:R-:W2:Y:S01]  /*0140*/  LDG.E.EF.128 R4, desc[UR6][R4.64] ;  /* 0x0000000604047981 */ /* 0x000ea2000c0e1d00 */
[----:B------:R-:W-:Y:S01]  /*0150*/  SHF.L.U32 R10, R0, 0x5, RZ ;  /* 0x00000005000a7819 */ /* 0x000fe200000006ff */
[----:B----4-:R-:W-:Y:S01]  /*0160*/  UPRMT UR4, UR5, 0x654, UR4 ;  /* 0x0000065405047896 */ /* 0x010fe20008000004 */
[----:B------:R-:W-:Y:S02]  /*0170*/  IADD3 R13, R17, 0x8000, RZ ;  /* 0x00008000110d7810 */ /* 0x000fe40007ffe0ff */
[----:B------:R-:W-:-:S03]  /*0180*/  LOP3.LUT R10, R10, 0x1e0, RZ, 0xc0, !PT ;  /* 0x000001e00a0a7812 */ /* 0x000fc600078ec0ff */
[----:B------:R-:W-:Y:S01]  /*0190*/  IMAD.WIDE R12, R13, 0x4, R22 ;  /* 0x000000040d0c7825 */ /* 0x000fe200078e0216 */
[----:B------:R-:W-:Y:S01]  /*01a0*/  BAR.SYNC.DEFER_BLOCKING 0x0 ;  /* 0x0000000000007b1d */ /* 0x000fe20000010000 */
[C---:B------:R-:W-:Y:S02]  /*01b0*/  LOP3.LUT R20, R10.reuse, R3, RZ, 0xfc, !PT ;  /* 0x000000030a147212 */ /* 0x040fe400078efcff */
[----:B------:R-:W-:-:S04]  /*01c0*/  LEA R3, R10, UR4, 0x1 ;  /* 0x000000040a037c11 */ /* 0x000fc8000f8e08ff */
[----:B------:R-:W-:Y:S02]  /*01d0*/  LEA R20, R20, R3, 0x2 ;  /* 0x0000000314147211 */ /* 0x000fe400078e10ff */
[----:B------:R-:W-:-:S04]  /*01e0*/  SHF.R.U32.HI R3, RZ, 0x1, R0 ;  /* 0x00000001ff037819 */ /* 0x000fc80000011600 */
[----:B------:R-:W-:Y:S01]  /*01f0*/  SGXT.U32 R3, R3, 0x6 ;  /* 0x000000060303781a */ /* 0x000fe20000000000 */
[----:B--2---:R-:W-:Y:S04]  /*0200*/  STS [R20], R4 ;  /* 0x0000000414007388 */ /* 0x004fe80000000800 */
[----:B------:R1:W-:Y:S04]  /*0210*/  STS [R20+0x30], R5 ;  /* 0x0000300514007388 */ /* 0x0003e80000000800 */
[----:B------:R2:W-:Y:S04]  /*0220*/  STS [R20+0x60], R6 ;  /* 0x0000600614007388 */ /* 0x0005e80000000800 */
[----:B------:R-:W-:Y:S01]  /*0230*/  STS [R20+0x90], R7 ;  /* 0x0000900714007388 */ /* 0x000fe20000000800 */
[----:B------:R-:W-:Y:S06]  /*0240*/  BAR.SYNC.DEFER_BLOCKING 0x0 ;  /* 0x0000000000007b1d */ /* 0x000fec0000010000 */
[----:B------:R-:W3:Y:S01]  /*0250*/  LDG.E.EF.128 R12, desc[UR6][R12.64] ;  /* 0x000000060c0c7981 */ /* 0x000ee2000c0e1d00 */
[----:B------:R-:W-:-:S02]  /*0260*/  LOP3.LUT R11, R2, R3, RZ, 0xfc, !PT ;  /* 0x00000003020b7212 */ /* 0x000fc400078efcff */
[----:B------:R-:W-:Y:S02]  /*0270*/  LOP3.LUT R9, R9, 0x4, RZ, 0xc0, !PT ;  /* 0x0000000409097812 */ /* 0x000fe400078ec0ff */
[----:B------:R-:W-:Y:S02]  /*0280*/  LEA.HI R11, R8, R11, RZ, 0xc ;  /* 0x0000000b080b7211 */ /* 0x000fe400078f60ff */
[C---:B-1----:R-:W-:Y:S02]  /*0290*/  SHF.L.U32 R5, R0.reuse, 0x3, RZ ;  /* 0x0000000300057819 */ /* 0x042fe400000006ff */
[----:B------:R-:W-:Y:S02]  /*02a0*/  SHF.R.S32.HI R4, RZ, 0xc, R11 ;  /* 0x0000000cff047819 */ /* 0x000fe4000001140b */
[----:B--2---:R-:W-:Y:S02]  /*02b0*/  SHF.L.U32 R6, R0, 0x4, RZ ;  /* 0x0000000400067819 */ /* 0x004fe400000006ff */
[----:B------:R-:W-:-:S02]  /*02c0*/  LEA R9, R4, R9, 0x8 ;  /* 0x0000000904097211 */ /* 0x000fc400078e40ff */
[----:B------:R-:W-:Y:S02]  /*02d0*/  LOP3.LUT R5, R5, 0x3f0, RZ, 0xc0, !PT ;  /* 0x000003f005057812 */ /* 0x000fe400078ec0ff */
[----:B------:R-:W-:Y:S01]  /*02e0*/  LOP3.LUT R6, R6, 0x7f0, RZ, 0xc0, !PT ;  /* 0x000007f006067812 */ /* 0x000fe200078ec0ff */
[----:B-----5:R-:W-:Y:S01]  /*02f0*/  IMAD.WIDE R18, R9, 0x4, R18 ;  /* 0x0000000409127825 */ /* 0x020fe200078e0212 */
[----:B------:R-:W-:Y:S02]  /*0300*/  IADD3 R29, R17, 0x10000, RZ ;  /* 0x00010000111d7810 */ /* 0x000fe40007ffe0ff */
[----:B------:R-:W-:Y:S02]  /*0310*/  IADD3 R16, R6, UR4, R5 ;  /* 0x0000000406107c10 */ /* 0x000fe4000fffe005 */
[----:B------:R-:W2:Y:S01]  /*0320*/  LDG.E.EL.128 R8, desc[UR6][R18.64] ;  /* 0x0000000612087981 */ /* 0x000ea2000c2e1d00 */
[----:B------:R-:W-:-:S03]  /*0330*/  IMAD.WIDE R28, R29, 0x4, R22 ;  /* 0x000000041d1c7825 */ /* 0x000fc600078e0216 */
[----:B------:R-:W2:Y:S01]  /*0340*/  LDS.128 R4, [R16] ;  /* 0x0000000010047984 */ /* 0x000ea20000000c00 */
[----:B------:R-:W-:Y:S06]  /*0350*/  BAR.SYNC.DEFER_BLOCKING 0x0 ;  /* 0x0000000000007b1d */ /* 0x000fec0000010000 */
[----:B---3--:R-:W-:Y:S04]  /*0360*/  STS [R20], R12 ;  /* 0x0000000c14007388 */ /* 0x008fe80000000800 */
[----:B------:R-:W-:Y:S04]  /*0370*/  STS [R20+0x30], R13 ;  /* 0x0000300d14007388 */ /* 0x000fe80000000800 */
[----:B------:R-:W-:Y:S04]  /*0380*/  STS [R20+0x60], R14 ;  /* 0x0000600e14007388 */ /* 0x000fe80000000800 */
[----:B------:R1:W-:Y:S01]  /*0390*/  STS [R20+0x90], R15 ;  /* 0x0000900f14007388 */ /* 0x0003e20000000800 */
[----:B------:R-:W-:Y:S06]  /*03a0*/  BAR.SYNC.DEFER_BLOCKING 0x0 ;  /* 0x0000000000007b1d */ /* 0x000fec0000010000 */
[----:B-1----:R-:W3:Y:S01]  /*03b0*/  LDG.E.EF.128 R12, desc[UR6][R28.64] ;  /* 0x000000061c0c7981 */ /* 0x002ee2000c0e1d00 */
[----:B--2---:R-:W-:Y:S01]  /*03c0*/  FFMA R21, R8, -0.000244140625, R4 ;  /* 0xb980000008157823 */ /* 0x004fe20000000004 */
[----:B------:R-:W-:Y:S01]  /*03d0*/  FFMA R24, R9, -0.000244140625, R5 ;  /* 0xb980000009187823 */ /* 0x000fe20000000005 */
[----:B------:R-:W-:Y:S01]  /*03e0*/  FFMA R25, R10, -0.000244140625, R6 ;  /* 0xb98000000a197823 */ /* 0x000fe20000000006 */
[----:B------:R-:W-:-:S02]  /*03f0*/  FFMA R26, R11, -0.000244140625, R7 ;  /* 0xb98000000b1a7823 */ /* 0x000fc40000000007 */
[----:B------:R-:W2:Y:S04]  /*0400*/  LDG.E.EL.128 R4, desc[UR6][R18.64+0x20] ;  /* 0x0000200612047981 */ /* 0x000ea8000c2e1d00 */
[----:B------:R-:W2:Y:S01]  /*0410*/  LDS.128 R8, [R16] ;  /* 0x0000000010087984 */ /* 0x000ea20000000c00 */
[----:B------:R-:W-:Y:S01]  /*0420*/  BAR.SYNC.DEFER_BLOCKING 0x0 ;  /* 0x0000000000007b1d */ /* 0x000fe20000010000 */
[----:B------:R-:W-:-:S05]  /*0430*/  IADD3 R27, R17, 0x18000, RZ ;  /* 0x00018000111b7810 */ /* 0x000fca0007ffe0ff */
[----:B---3--:R-:W-:Y:S04]  /*0440*/  STS [R20], R12 ;  /* 0x0000000c14007388 */ /* 0x008fe80000000800 */
[----:B------:R1:W-:Y:S04]  /*0450*/  STS [R20+0x30], R13 ;  /* 0x0000300d14007388 */ /* 0x0003e80000000800 */
[----:B------:R-:W-:Y:S04]  /*0460*/  STS [R20+0x60], R14 ;  /* 0x0000600e14007388 */ /* 0x000fe80000000800 */
[----:B------:R3:W-:Y:S01]  /*0470*/  STS [R20+0x90], R15 ;  /* 0x0000900f14007388 */ /* 0x0007e20000000800 */
[----:B-1----:R-:W-:Y:S01]  /*0480*/  IMAD.WIDE R12, R27, 0x4, R22 ;  /* 0x000000041b0c7825 */ /* 0x002fe200078e0216 */
[----:B------:R-:W-:Y:S06]  /*0490*/  BAR.SYNC.DEFER_BLOCKING 0x0 ;  /* 0x0000000000007b1d */ /* 0x000fec0000010000 */
[----:B---3--:R-:W3:Y:S01]  /*04a0*/  LDG.E.EF.128 R12, desc[UR6][R12.64] ;  /* 0x000000060c0c7981 */ /* 0x008ee2000c0e1d00 */
[----:B--2---:R-:W-:Y:S01]  /*04b0*/  FFMA R4, R4, -0.000244140625, R8 ;  /* 0xb980000004047823 */ /* 0x004fe20000000008 */
[----:B------:R-:W-:Y:S01]  /*04c0*/  FFMA R5, R5, -0.000244140625, R9 ;  /* 0xb980000005057823 */ /* 0x000fe20000000009 */
[----:B------:R-:W-:Y:S01]  /*04d0*/  FFMA R6, R6, -0.000244140625, R10 ;  /* 0xb980000006067823 */ /* 0x000fe2000000000a */
[----:B------:R-:W-:Y:S01]  /*04e0*/  FFMA R7, R7, -0.000244140625, R11 ;  /* 0xb980000007077823 */ /* 0x000fe2000000000b */
[----:B------:R-:W-:Y:S01]  /*04f0*/  FFMA R26, R26, R26, RZ ;  /* 0x0000001a1a1a7223 */ /* 0x000fe200000000ff */
[----:B------:R-:W-:Y:S01]  /*0500*/  FFMA R25, R25, R25, RZ ;  /* 0x0000001919197223 */ /* 0x000fe200000000ff */
[----:B------:R-:W-:Y:S01]  /*0510*/  FFMA R24, R24, R24, RZ ;  /* 0x0000001818187223 */ /* 0x000fe200000000ff */
[----:B------:R-:W-:Y:S01]  /*0520*/  FFMA R21, R21, R21, RZ ;  /* 0x0000001515157223 */ /* 0x000fe200000000ff */
[----:B------:R-:W-:Y:S01]  /*0530*/  FFMA R26, R7, R7, R26 ;  /* 0x00000007071a7223 */ /* 0x000fe2000000001a */
[----:B------:R-:W-:Y:S01]  /*0540*/  FFMA R25, R6, R6, R25 ;  /* 0x0000000606197223 */ /* 0x000fe20000000019 */
[----:B------:R-:W-:Y:S01]  /*0550*/  FFMA R24, R5, R5, R24 ;  /* 0x0000000505187223 */ /* 0x000fe20000000018 */
[----:B------:R-:W-:Y:S01]  /*0560*/  FFMA R21, R4, R4, R21 ;  /* 0x0000000404157223 */ /* 0x000fe20000000015 */
        /* <DEDUP_REMOVED lines=505> */
[----:B------:R-:W-:Y:S01]  /*2500*/  IADD3 R29, R17, 0xf8000, RZ ;  /* 0x000f8000111d7810 */ /* 0x000fe20007ffe0ff */
[----:B--2---:R-:W-:Y:S01]  /*2510*/  FFMA R7, R11, -0.000244140625, R7 ;  /* 0xb98000000b077823 */ /* 0x004fe20000000007 */
[----:B------:R-:W-:Y:S01]  /*2520*/  FFMA R6, R10, -0.000244140625, R6 ;  /* 0xb98000000a067823 */ /* 0x000fe20000000006 */
[----:B------:R-:W-:Y:S01]  /*2530*/  FFMA R5, R9, -0.000244140625, R5 ;  /* 0xb980000009057823 */ /* 0x000fe20000000005 */
[----:B------:R-:W-:Y:S01]  /*2540*/  FFMA R4, R8, -0.000244140625, R4 ;  /* 0xb980000008047823 */ /* 0x000fe20000000004 */
[----:B------:R-:W-:-:S04]  /*2550*/  IMAD.WIDE R28, R29, 0x4, R22 ;  /* 0x000000041d1c7825 */ /* 0x000fc800078e0216 */
[----:B------:R-:W-:Y:S01]  /*2560*/  FFMA R26, R7, R7, R26 ;  /* 0x00000007071a7223 */ /* 0x000fe2000000001a */
[----:B------:R-:W-:Y:S01]  /*2570*/  FFMA R23, R6, R6, R25 ;  /* 0x0000000606177223 */ /* 0x000fe20000000019 */
[----:B------:R-:W-:Y:S01]  /*2580*/  FFMA R22, R5, R5, R24 ;  /* 0x0000000505167223 */ /* 0x000fe20000000018 */
[----:B------:R-:W-:Y:S01]  /*2590*/  FFMA R21, R4, R4, R21 ;  /* 0x0000000404157223 */ /* 0x000fe20000000015 */
[----:B------:R-:W1:Y:S04]  /*25a0*/  LDS.128 R8, [R16] ;  /* 0x0000000010087984 */ /* 0x000e680000000c00 */
[----:B------:R-:W1:Y:S01]  /*25b0*/  LDG.E.EL.128 R4, desc[UR6][R18.64+0x3a0] ;  /* 0x0003a00612047981 */ /* 0x000e62000c2e1d00 */
[----:B------:R-:W-:Y:S06]  /*25c0*/  BAR.SYNC.DEFER_BLOCKING 0x0 ;  /* 0x0000000000007b1d */ /* 0x000fec0000010000 */
[----:B---3--:R-:W-:Y:S04]  /*25d0*/  STS [R20], R12 ;  /* 0x0000000c14007388 */ /* 0x008fe80000000800 */
[----:B------:R-:W-:Y:S04]  /*25e0*/  STS [R20+0x30], R13 ;  /* 0x0000300d14007388 */ /* 0x000fe80000000800 */
[----:B------:R-:W-:Y:S04]  /*25f0*/  STS [R20+0x60], R14 ;  /* 0x0000600e14007388 */ /* 0x000fe80000000800 */
[----:B------:R2:W-:Y:S01]  /*2600*/  STS [R20+0x90], R15 ;  /* 0x0000900f14007388 */ /* 0x0005e20000000800 */
[----:B------:R-:W-:Y:S06]  /*2610*/  BAR.SYNC.DEFER_BLOCKING 0x0 ;  /* 0x0000000000007b1d */ /* 0x000fec0000010000 */
[----:B--2---:R-:W2:Y:S01]  /*2620*/  LDG.E.EF.128 R12, desc[UR6][R28.64] ;  /* 0x000000061c0c7981 */ /* 0x004ea2000c0e1d00 */
[----:B-1----:R-:W-:Y:S01]  /*2630*/  FFMA R7, R7, -0.000244140625, R11 ;  /* 0xb980000007077823 */ /* 0x002fe2000000000b */
[----:B------:R-:W-:Y:S01]  /*2640*/  FFMA R24, R4, -0.000244140625, R8 ;  /* 0xb980000004187823 */ /* 0x000fe20000000008 */
[----:B------:R-:W-:Y:S01]  /*2650*/  FFMA R25, R5, -0.000244140625, R9 ;  /* 0xb980000005197823 */ /* 0x000fe20000000009 */
[----:B------:R-:W-:Y:S01]  /*2660*/  FFMA R27, R6, -0.000244140625, R10 ;  /* 0xb9800000061b7823 */ /* 0x000fe2000000000a */
[----:B------:R-:W-:Y:S01]  /*2670*/  FFMA R26, R7, R7, R26 ;  /* 0x00000007071a7223 */ /* 0x000fe2000000001a */
[----:B------:R-:W3:Y:S04]  /*2680*/  LDG.E.EL.128 R8, desc[UR6][R18.64+0x3c0] ;  /* 0x0003c00612087981 */ /* 0x000ee8000c2e1d00 */
[----:B------:R-:W3:Y:S01]  /*2690*/  LDS.128 R4, [R16] ;  /* 0x0000000010047984 */ /* 0x000ee20000000c00 */
[----:B------:R-:W-:Y:S06]  /*26a0*/  BAR.SYNC.DEFER_BLOCKING 0x0 ;  /* 0x0000000000007b1d */ /* 0x000fec0000010000 */
[----:B--2---:R-:W-:Y:S04]  /*26b0*/  STS [R20], R12 ;  /* 0x0000000c14007388 */ /* 0x004fe80000000800 */
[----:B------:R-:W-:Y:S04]  /*26c0*/  STS [R20+0x30], R13 ;  /* 0x0000300d14007388 */ /* 0x000fe80000000800 */
[----:B------:R-:W-:Y:S04]  /*26d0*/  STS [R20+0x60], R14 ;  /* 0x0000600e14007388 */ /* 0x000fe80000000800 */
[----:B------:R1:W-:Y:S01]  /*26e0*/  STS [R20+0x90], R15 ;  /* 0x0000900f14007388 */ /* 0x0003e20000000800 */
[----:B------:R-:W-:Y:S06]  /*26f0*/  BAR.SYNC.DEFER_BLOCKING 0x0 ;  /* 0x0000000000007b1d */ /* 0x000fec0000010000 */
[----:B-1----:R1:W2:Y:S04]  /*2700*/  LDG.E.EL.128 R12, desc[UR6][R18.64+0x3e0] ;  /* 0x0003e006120c7981 */ /* 0x0022a8000c2e1d00 */
[----:B-1----:R-:W2:Y:S01]  /*2710*/  LDS.128 R16, [R16] ;  /* 0x0000000010107984 */ /* 0x002ea20000000c00 */
[----:B------:R-:W-:Y:S01]  /*2720*/  FFMA R22, R25, R25, R22 ;  /* 0x0000001919167223 */ /* 0x000fe20000000016 */
[----:B------:R-:W-:Y:S01]  /*2730*/  FFMA R21, R24, R24, R21 ;  /* 0x0000001818157223 */ /* 0x000fe20000000015 */
[----:B---3--:R-:W-:Y:S01]  /*2740*/  FFMA R5, R9, -0.000244140625, R5 ;  /* 0xb980000009057823 */ /* 0x008fe20000000005 */
[----:B------:R-:W-:Y:S01]  /*2750*/  FFMA R4, R8, -0.000244140625, R4 ;  /* 0xb980000008047823 */ /* 0x000fe20000000004 */
[----:B------:R-:W-:Y:S01]  /*2760*/  FFMA R23, R27, R27, R23 ;  /* 0x0000001b1b177223 */ /* 0x000fe20000000017 */
[----:B------:R-:W-:Y:S01]  /*2770*/  FFMA R6, R10, -0.000244140625, R6 ;  /* 0xb98000000a067823 */ /* 0x000fe20000000006 */
[----:B------:R-:W-:Y:S01]  /*2780*/  FFMA R22, R5, R5, R22 ;  /* 0x0000000505167223 */ /* 0x000fe20000000016 */
[----:B------:R-:W-:Y:S01]  /*2790*/  FFMA R21, R4, R4, R21 ;  /* 0x0000000404157223 */ /* 0x000fe20000000015 */
[----:B------:R-:W-:Y:S01]  /*27a0*/  FFMA R7, R11, -0.000244140625, R7 ;  /* 0xb98000000b077823 */ /* 0x000fe20000000007 */
[----:B------:R-:W-:-:S03]  /*27b0*/  FFMA R23, R6, R6, R23 ;  /* 0x0000000606177223 */ /* 0x000fc60000000017 */
[----:B------:R-:W-:Y:S01]  /*27c0*/  FFMA R26, R7, R7, R26 ;  /* 0x00000007071a7223 */ /* 0x000fe2000000001a */
[----:B------:R-:W-:Y:S01]  /*27d0*/  LEA R6, R3, UR4, 0x2 ;  /* 0x0000000403067c11 */ /* 0x000fe2000f8e10ff */
[----:B------:R-:W-:Y:S01]  /*27e0*/  BAR.SYNC.DEFER_BLOCKING 0x0 ;  /* 0x0000000000007b1d */ /* 0x000fe20000010000 */
[C---:B------:R-:W-:Y:S02]  /*27f0*/  LOP3.LUT P0, RZ, R0.reuse, 0x40, RZ, 0xc0, !PT ;  /* 0x0000004000ff7812 */ /* 0x040fe4000780c0ff */
[----:B------:R-:W-:-:S04]  /*2800*/  LOP3.LUT R4, R0, 0x3f, RZ, 0xc0, !PT ;  /* 0x0000003f00047812 */ /* 0x000fc800078ec0ff */
[----:B------:R-:W-:Y:S01]  /*2810*/  LEA R7, R4, UR4, 0x2 ;  /* 0x0000000404077c11 */ /* 0x000fe2000f8e10ff */
[----:B--2---:R-:W-:Y:S01]  /*2820*/  FFMA R13, R13, -0.000244140625, R17 ;  /* 0xb98000000d0d7823 */ /* 0x004fe20000000011 */
[----:B------:R-:W-:Y:S01]  /*2830*/  FFMA R12, R12, -0.000244140625, R16 ;  /* 0xb98000000c0c7823 */ /* 0x000fe20000000010 */
[----:B------:R-:W-:Y:S02]  /*2840*/  FFMA R14, R14, -0.000244140625, R18 ;  /* 0xb98000000e0e7823 */ /* 0x000fe40000000012 */
[----:B------:R-:W-:Y:S01]  /*2850*/  FFMA R13, R13, R13, R22 ;  /* 0x0000000d0d0d7223 */ /* 0x000fe20000000016 */
[----:B------:R-:W-:Y:S01]  /*2860*/  FFMA R12, R12, R12, R21 ;  /* 0x0000000c0c0c7223 */ /* 0x000fe20000000015 */
[----:B------:R-:W-:Y:S01]  /*2870*/  FFMA R15, R15, -0.000244140625, R19 ;  /* 0xb98000000f0f7823 */ /* 0x000fe20000000013 */
[----:B------:R-:W-:Y:S02]  /*2880*/  FFMA R14, R14, R14, R23 ;  /* 0x0000000e0e0e7223 */ /* 0x000fe40000000017 */
[----:B------:R-:W-:Y:S01]  /*2890*/  FADD R13, R13, R12 ;  /* 0x0000000c0d0d7221 */ /* 0x000fe20000000000 */
[----:B------:R-:W-:-:S03]  /*28a0*/  FFMA R15, R15, R15, R26 ;  /* 0x0000000f0f0f7223 */ /* 0x000fc6000000001a */
[----:B------:R-:W-:-:S04]  /*28b0*/  FADD R14, R14, R13 ;  /* 0x0000000d0e0e7221 */ /* 0x000fc80000000000 */
[----:B------:R-:W-:-:S05]  /*28c0*/  FADD R14, R15, R14 ;  /* 0x0000000e0f0e7221 */ /* 0x000fca0000000000 */
[----:B------:R-:W1:Y:S02]  /*28d0*/  SHFL.BFLY PT, R5, R14, 0x1, 0x1f ;  /* 0x0c201f000e057f89 */ /* 0x000e6400000e0000 */
[----:B-1----:R-:W-:-:S05]  /*28e0*/  FADD R5, R14, R5 ;  /* 0x000000050e057221 */ /* 0x002fca0000000000 */
[----:B------:R1:W-:Y:S01]  /*28f0*/  STS [R6], R5 ;  /* 0x0000000506007388 */ /* 0x0003e20000000800 */
[----:B------:R-:W-:Y:S06]  /*2900*/  BAR.SYNC.DEFER_BLOCKING 0x0 ;  /* 0x0000000000007b1d */ /* 0x000fec0000010000 */
[----:B-1----:R-:W-:Y:S05]  /*2910*/  @P0 EXIT ;  /* 0x000000000000094d */ /* 0x002fea0003800000 */
[----:B------:R-:W0:Y:S01]  /*2920*/  LDS R7, [R7] ;  /* 0x0000000007077984 */ /* 0x000e220000000800 */
[----:B------:R-:W1:Y:S01]  /*2930*/  LDC.64 R4, c[0x0][0x220] ;  /* 0x00008800ff047b82 */ /* 0x000e620000000a00 */
[----:B------:R-:W-:-:S05]  /*2940*/  LOP3.LUT R3, R2, 0x3f, R0, 0xf8, !PT ;  /* 0x0000003f02037812 */ /* 0x000fca00078ef800 */
[----:B-1----:R-:W-:-:S05]  /*2950*/  IMAD.WIDE R2, R3, 0x4, R4 ;  /* 0x0000000403027825 */ /* 0x002fca00078e0204 */
[----:B0-----:R-:W-:Y:S01]  /*2960*/  STG.E desc[UR6][R2.64], R7 ;  /* 0x0000000702007986 */ /* 0x001fe2000c101906 */
[----:B------:R-:W-:Y:S05]  /*2970*/  EXIT ;  /* 0x000000000000794d */ /* 0x000fea0003800000 */
.L_x_0:
[----:B------:R-:W-:-:S00]  /*2980*/  BRA `(.L_x_0) ;  /* 0xfffffffc00fc7947 */ /* 0x000fc0000383ffff */
[----:B------:R-:W-:-:S00]  /*2990*/  NOP ;  /* 0x0000000000007918 */ /* 0x000fc00000000000 */
        /* <DEDUP_REMOVED lines=14> */
.L_x_1:


//--------------------- .nv.shared.triton_red_fused__native_batch_norm_legit_no_training_linalg_vector_norm_mean_relu_sub_2 --------------------------
	.section	.nv.shared.triton_red_fused__native_batch_norm_legit_no_training_linalg_vector_norm_mean_relu_sub_2,"aw",@nobits
	.sectionflags	@""
	.align	16
	.zero		1024


//--------------------- .nv.constant0.triton_red_fused__native_batch_norm_legit_no_training_linalg_vector_norm_mean_relu_sub_2 --------------------------
	.section	.nv.constant0.triton_red_fused__native_batch_norm_legit_no_training_linalg_vector_norm_mean_relu_sub_2,"a",@progbits
	.sectionflags	@""
	.align	4
.nv.constant0.triton_red_fused__native_batch_norm_legit_no_training_linalg_vector_norm_mean_relu_sub_2:
	.zero		560
